	.headerflags	@"EF_CUDA_TEXMODE_UNIFIED EF_CUDA_64BIT_ADDRESS EF_CUDA_ACCELERATORS EF_CUDA_SM90 EF_CUDA_VIRTUAL_SM(EF_CUDA_SM90)"
	.elftype	@"ET_EXEC"


//--------------------- .nv.info                  --------------------------
	.section	.nv.info,"",@"SHT_CUDA_INFO"
	.align	4


	//----- nvinfo : EIATTR_REGCOUNT
	.align		4
        /*0000*/ 	.byte	0x04, 0x2f
        /*0002*/ 	.short	(.L_3 - .L_2)
	.align		4
.L_2:
        /*0004*/ 	.word	index@(triton_poi_fused__native_batch_norm_legit_no_training_relu_0)
        /*0008*/ 	.word	0x00000012


	//----- nvinfo : EIATTR_MIN_STACK_SIZE
	.align		4
.L_3:
        /*000c*/ 	.byte	0x04, 0x12
        /*000e*/ 	.short	(.L_5 - .L_4)
	.align		4
.L_4:
        /*0010*/ 	.word	index@(triton_poi_fused__native_batch_norm_legit_no_training_relu_0)
        /*0014*/ 	.word	0x00000000


	//----- nvinfo : EIATTR_FRAME_SIZE
	.align		4
.L_5:
        /*0018*/ 	.byte	0x04, 0x11
        /*001a*/ 	.short	(.L_7 - .L_6)
	.align		4
.L_6:
        /*001c*/ 	.word	index@(triton_poi_fused__native_batch_norm_legit_no_training_relu_0)
        /*0020*/ 	.word	0x00000000


	//----- nvinfo : EIATTR_MIN_STACK_SIZE
	.align		4
.L_7:
        /*0024*/ 	.byte	0x04, 0x12
        /*0026*/ 	.short	(.L_9 - .L_8)
	.align		4
.L_8:
        /*0028*/ 	.word	index@(triton_poi_fused__native_batch_norm_legit_no_training_relu_0)
        /*002c*/ 	.word	0x00000000
.L_9:


//--------------------- .nv.info.triton_poi_fused__native_batch_norm_legit_no_training_relu_0 --------------------------
	.section	.nv.info.triton_poi_fused__native_batch_norm_legit_no_training_relu_0,"",@"SHT_CUDA_INFO"
	.sectionflags	@""
	.align	4


	//----- nvinfo : EIATTR_CUDA_API_VERSION
	.align		4
        /*0000*/ 	.byte	0x04, 0x37
        /*0002*/ 	.short	(.L_11 - .L_10)
.L_10:
        /*0004*/ 	.word	0x0000007c


	//----- nvinfo : EIATTR_KPARAM_INFO
	.align		4
.L_11:
        /*0008*/ 	.byte	0x04, 0x17
        /*000a*/ 	.short	(.L_13 - .L_12)
.L_12:
        /*000c*/ 	.word	0x00000000
        /*0010*/ 	.short	0x0006
        /*0012*/ 	.short	0x0030
        /*0014*/ 	.byte	0x00, 0xf0, 0x11, 0x00


	//----- nvinfo : EIATTR_KPARAM_INFO
	.align		4
.L_13:
        /*0018*/ 	.byte	0x04, 0x17
        /*001a*/ 	.short	(.L_15 - .L_14)
.L_14:
        /*001c*/ 	.word	0x00000000
        /*0020*/ 	.short	0x0005
        /*0022*/ 	.short	0x0028
        /*0024*/ 	.byte	0x00, 0xf4, 0x21, 0x00


	//----- nvinfo : EIATTR_KPARAM_INFO
	.align		4
.L_15:
        /*0028*/ 	.byte	0x04, 0x17
        /*002a*/ 	.short	(.L_17 - .L_16)
.L_16:
        /*002c*/ 	.word	0x00000000
        /*0030*/ 	.short	0x0004
        /*0032*/ 	.short	0x0020
        /*0034*/ 	.byte	0x00, 0xf4, 0x21, 0x00


	//----- nvinfo : EIATTR_KPARAM_INFO
	.align		4
.L_17:
        /*0038*/ 	.byte	0x04, 0x17
        /*003a*/ 	.short	(.L_19 - .L_18)
.L_18:
        /*003c*/ 	.word	0x00000000
        /*0040*/ 	.short	0x0003
        /*0042*/ 	.short	0x0018
        /*0044*/ 	.byte	0x00, 0xf4, 0x21, 0x00


	//----- nvinfo : EIATTR_KPARAM_INFO
	.align		4
.L_19:
        /*0048*/ 	.byte	0x04, 0x17
        /*004a*/ 	.short	(.L_21 - .L_20)
.L_20:
        /*004c*/ 	.word	0x00000000
        /*0050*/ 	.short	0x0002
        /*0052*/ 	.short	0x0010
        /*0054*/ 	.byte	0x00, 0xf4, 0x21, 0x00


	//----- nvinfo : EIATTR_KPARAM_INFO
	.align		4
.L_21:
        /*0058*/ 	.byte	0x04, 0x17
        /*005a*/ 	.short	(.L_23 - .L_22)
.L_22:
        /*005c*/ 	.word	0x00000000
        /*0060*/ 	.short	0x0001
        /*0062*/ 	.short	0x0008
        /*0064*/ 	.byte	0x00, 0xf4, 0x21, 0x00


	//----- nvinfo : EIATTR_KPARAM_INFO
	.align		4
.L_23:
        /*0068*/ 	.byte	0x04, 0x17
        /*006a*/ 	.short	(.L_25 - .L_24)
.L_24:
        /*006c*/ 	.word	0x00000000
        /*0070*/ 	.short	0x0000
        /*0072*/ 	.short	0x0000
        /*0074*/ 	.byte	0x00, 0xf4, 0x21, 0x00


	//----- nvinfo : EIATTR_SPARSE_MMA_MASK
	.align		4
.L_25:
        /*0078*/ 	.byte	0x03, 0x50
        /*007a*/ 	.short	0x0000


	//----- nvinfo : EIATTR_MAXREG_COUNT
	.align		4
        /*007c*/ 	.byte	0x03, 0x1b
        /*007e*/ 	.short	0x00ff


	//----- nvinfo : EIATTR_EXIT_INSTR_OFFSETS
	.align		4
        /*0080*/ 	.byte	0x04, 0x1c
        /*0082*/ 	.short	(.L_27 - .L_26)


	//   ....[0]....
.L_26:
        /*0084*/ 	.word	0x00000320


	//   ....[1]....
        /*0088*/ 	.word	0x00000340


	//----- nvinfo : EIATTR_REQNTID
	.align		4
.L_27:
        /*008c*/ 	.byte	0x04, 0x10
        /*008e*/ 	.short	(.L_29 - .L_28)
.L_28:
        /*0090*/ 	.word	0x00000080
        /*0094*/ 	.word	0x00000001
        /*0098*/ 	.word	0x00000001


	//----- nvinfo : EIATTR_CBANK_PARAM_SIZE
	.align		4
.L_29:
        /*009c*/ 	.byte	0x03, 0x19
        /*009e*/ 	.short	0x0034


	//----- nvinfo : EIATTR_PARAM_CBANK
	.align		4
        /*00a0*/ 	.byte	0x04, 0x0a
        /*00a2*/ 	.short	(.L_31 - .L_30)
	.align		4
.L_30:
        /*00a4*/ 	.word	index@(.nv.constant0.triton_poi_fused__native_batch_norm_legit_no_training_relu_0)
        /*00a8*/ 	.short	0x0210
        /*00aa*/ 	.short	0x0034


	//----- nvinfo : EIATTR_SW_WAR
	.align		4
.L_31:
        /*00ac*/ 	.byte	0x04, 0x36
        /*00ae*/ 	.short	(.L_33 - .L_32)
.L_32:
        /*00b0*/ 	.word	0x00000008
.L_33:


//--------------------- .nv.callgraph             --------------------------
	.section	.nv.callgraph,"",@"SHT_CUDA_CALLGRAPH"
	.align	4
	.sectionentsize	8
	.align		4
        /*0000*/ 	.word	0x00000000
	.align		4
        /*0004*/ 	.word	0xffffffff
	.align		4
        /*0008*/ 	.word	0x00000000
	.align		4
        /*000c*/ 	.word	0xfffffffe
	.align		4
        /*0010*/ 	.word	0x00000000
	.align		4
        /*0014*/ 	.word	0xfffffffd
	.align		4
        /*0018*/ 	.word	0x00000000
	.align		4
        /*001c*/ 	.word	0xfffffffc


//--------------------- .nv.constant4             --------------------------
	.section	.nv.constant4,"a",@progbits
	.align	8
	.align		8
.nv.constant4:
        /*0000*/ 	.dword	_$_str
	.align		8
        /*0008*/ 	.dword	_$_str_$_2


//--------------------- .text.triton_poi_fused__native_batch_norm_legit_no_training_relu_0 --------------------------
	.section	.text.triton_poi_fused__native_batch_norm_legit_no_training_relu_0,"ax",@progbits
	.align	128
        .global         triton_poi_fused__native_batch_norm_legit_no_training_relu_0
        .type           triton_poi_fused__native_batch_norm_legit_no_training_relu_0,@function
        .size           triton_poi_fused__native_batch_norm_legit_no_training_relu_0,(.L_x_1 - triton_poi_fused__native_batch_norm_legit_no_training_relu_0)
        .other          triton_poi_fused__native_batch_norm_legit_no_training_relu_0,@"STO_CUDA_ENTRY STV_DEFAULT"
triton_poi_fused__native_batch_norm_legit_no_training_relu_0:
.text.triton_poi_fused__native_batch_norm_legit_no_training_relu_0:
[----:B------:R-:W0:Y:S01]  /*0000*/  LDC R1, c[0x0][0x28] ;  /* 0x00000a00ff017b82 */ /* 0x000e220000000800 */
[----:B------:R-:W1:Y:S07]  /*0010*/  S2R R0, SR_TID.X ;  /* 0x0000000000007919 */ /* 0x000e6e0000002100 */
[----:B------:R-:W2:Y:S01]  /*0020*/  LDC.64 R8, c[0x0][0x220] ;  /* 0x00008800ff087b82 */ /* 0x000ea20000000a00 */
[----:B------:R-:W-:Y:S01]  /*0030*/  HFMA2.MMA R14, -RZ, RZ, 0, 0 ;  /* 0x00000000ff0e7435 */ /* 0x000fe200000001ff */
[----:B------:R-:W-:Y:S01]  /*0040*/  ULDC.64 UR4, c[0x0][0x208] ;  /* 0x0000820000047ab9 */ /* 0x000fe20000000a00 */
[----:B------:R-:W3:Y:S05]  /*0050*/  S2R R3, SR_CTAID.X ;  /* 0x0000000000037919 */ /* 0x000eea0000002500 */
[----:B------:R-:W4:Y:S08]  /*0060*/  LDC.64 R4, c[0x0][0x210] ;  /* 0x00008400ff047b82 */ /* 0x000f300000000a00 */
[----:B------:R-:W5:Y:S08]  /*0070*/  LDC.64 R6, c[0x0][0x218] ;  /* 0x00008600ff067b82 */ /* 0x000f700000000a00 */
[----:B------:R-:W5:Y:S01]  /*0080*/  LDC.64 R10, c[0x0][0x228] ;  /* 0x00008a00ff0a7b82 */ /* 0x000f620000000a00 */
[----:B-1----:R-:W-:-:S07]  /*0090*/  LOP3.LUT R0, R0, 0x7f, RZ, 0xc0, !PT ;  /* 0x0000007f00007812 */ /* 0x002fce00078ec0ff */
[----:B------:R-:W1:Y:S01]  /*00a0*/  LDC.64 R12, c[0x0][0x230] ;  /* 0x00008c00ff0c7b82 */ /* 0x000e620000000a00 */
[----:B---3--:R-:W-:Y:S01]  /*00b0*/  SHF.R.S32.HI R2, RZ, 0x18, R3 ;  /* 0x00000018ff027819 */ /* 0x008fe20000011403 */
[----:B------:R-:W-:-:S03]  /*00c0*/  IMAD R0, R3, 0x80, R0 ;  /* 0x0000008003007824 */ /* 0x000fc600078e0200 */
[----:B------:R-:W-:Y:S02]  /*00d0*/  SGXT R3, R2, 0x1 ;  /* 0x000000010203781a */ /* 0x000fe40000000200 */
[----:B------:R-:W-:Y:S02]  /*00e0*/  ISETP.GE.AND P0, PT, R0, 0x80, PT ;  /* 0x000000800000780c */ /* 0x000fe40003f06270 */
[----:B------:R-:W-:-:S04]  /*00f0*/  LEA.HI R3, R3, R0, RZ, 0x4 ;  /* 0x0000000003037211 */ /* 0x000fc800078f20ff */
[----:B------:R-:W-:-:S04]  /*0100*/  SHF.R.S32.HI R2, RZ, 0x4, R3 ;  /* 0x00000004ff027819 */ /* 0x000fc80000011403 */
[----:B------:R-:W-:-:S04]  /*0110*/  LEA.HI R3, R3, R2, RZ, 0x1 ;  /* 0x0000000203037211 */ /* 0x000fc800078f08ff */
[----:B------:R-:W-:-:S05]  /*0120*/  LOP3.LUT R3, R3, 0xfffffffe, RZ, 0xc0, !PT ;  /* 0xfffffffe03037812 */ /* 0x000fca00078ec0ff */
[----:B------:R-:W-:-:S04]  /*0130*/  IMAD.IADD R15, R2, 0x1, -R3 ;  /* 0x00000001020f7824 */ /* 0x000fc800078e0a03 */
[----:B--2---:R-:W-:-:S05]  /*0140*/  IMAD.WIDE R8, R15, 0x4, R8 ;  /* 0x000000040f087825 */ /* 0x004fca00078e0208 */
[----:B------:R2:W3:Y:S01]  /*0150*/  @!P0 LDG.E.EL R14, desc[UR4][R8.64] ;  /* 0x00000004080e8981 */ /* 0x0004e2000c2e1900 */
[----:B------:R-:W-:Y:S01]  /*0160*/  CS2R R2, SRZ ;  /* 0x0000000000027805 */ /* 0x000fe2000001ff00 */
[----:B----4-:R-:W-:-:S04]  /*0170*/  IMAD.WIDE R4, R0, 0x4, R4 ;  /* 0x0000000400047825 */ /* 0x010fc800078e0204 */
[C---:B-----5:R-:W-:Y:S01]  /*0180*/  IMAD.WIDE R6, R15.reuse, 0x4, R6 ;  /* 0x000000040f067825 */ /* 0x060fe200078e0206 */
[----:B------:R4:W5:Y:S03]  /*0190*/  @!P0 LDG.E R2, desc[UR4][R4.64] ;  /* 0x0000000404028981 */ /* 0x000966000c1e1900 */
[C---:B0-2---:R-:W-:Y:S01]  /*01a0*/  IMAD.WIDE R8, R15.reuse, 0x4, R10 ;  /* 0x000000040f087825 */ /* 0x045fe200078e020a */
[----:B------:R0:W5:Y:S03]  /*01b0*/  @!P0 LDG.E.EL R3, desc[UR4][R6.64] ;  /* 0x0000000406038981 */ /* 0x000166000c2e1900 */
[----:B-1----:R-:W-:Y:S01]  /*01c0*/  IMAD.WIDE R10, R15, 0x4, R12 ;  /* 0x000000040f0a7825 */ /* 0x002fe200078e020c */
[----:B------:R-:W-:Y:S01]  /*01d0*/  CS2R R12, SRZ ;  /* 0x00000000000c7805 */ /* 0x000fe2000001ff00 */
[----:B----4-:R-:W1:Y:S05]  /*01e0*/  LDC.64 R4, c[0x0][0x238] ;  /* 0x00008e00ff047b82 */ /* 0x010e6a0000000a00 */
[----:B------:R-:W2:Y:S04]  /*01f0*/  @!P0 LDG.E.EL R12, desc[UR4][R8.64] ;  /* 0x00000004080c8981 */ /* 0x000ea8000c2e1900 */
[----:B------:R-:W2:Y:S01]  /*0200*/  @!P0 LDG.E.EL R13, desc[UR4][R10.64] ;  /* 0x000000040a0d8981 */ /* 0x000ea2000c2e1900 */
[----:B0-----:R-:W-:Y:S01]  /*0210*/  MOV R6, 0x3e800000 ;  /* 0x3e80000000067802 */ /* 0x001fe20000000f00 */
[----:B---3--:R-:W-:-:S04]  /*0220*/  FADD R14, R14, 9.9999997473787516356e-06 ;  /* 0x3727c5ac0e0e7421 */ /* 0x008fc80000000000 */
[----:B------:R-:W0:Y:S01]  /*0230*/  MUFU.SQRT R15, R14 ;  /* 0x0000000e000f7308 */ /* 0x000e220000002000 */
[----:B-----5:R-:W-:Y:S01]  /*0240*/  FADD R2, -R3, R2 ;  /* 0x0000000203027221 */ /* 0x020fe20000000100 */
[C---:B0-----:R-:W-:Y:S02]  /*0250*/  FSETP.GT.AND P1, PT, R15.reuse, 8.50705917302346158658e+37, PT ;  /* 0x7e8000000f00780b */ /* 0x041fe40003f24000 */
[----:B------:R-:W-:Y:S02]  /*0260*/  FSETP.GEU.AND P2, PT, R15, 1.175494350822287508e-38, PT ;  /* 0x008000000f00780b */ /* 0x000fe40003f4e000 */
[----:B------:R-:W-:-:S09]  /*0270*/  FSEL R6, R6, 1, P1 ;  /* 0x3f80000006067808 */ /* 0x000fd20000800000 */
[----:B------:R-:W-:Y:S02]  /*0280*/  @P1 FMUL R15, R15, 0.25 ;  /* 0x3e8000000f0f1820 */ /* 0x000fe40000400000 */
[----:B------:R-:W-:Y:S02]  /*0290*/  @!P2 FMUL R6, R6, 16777216 ;  /* 0x4b8000000606a820 */ /* 0x000fe40000400000 */
[----:B------:R-:W-:-:S06]  /*02a0*/  @!P2 FMUL R15, R15, 16777216 ;  /* 0x4b8000000f0fa820 */ /* 0x000fcc0000400000 */
[----:B------:R-:W0:Y:S02]  /*02b0*/  MUFU.RCP R15, R15 ;  /* 0x0000000f000f7308 */ /* 0x000e240000001000 */
[----:B0-----:R-:W-:-:S04]  /*02c0*/  FMUL R3, R15, R6 ;  /* 0x000000060f037220 */ /* 0x001fc80000400000 */
[----:B------:R-:W-:-:S04]  /*02d0*/  FMUL R2, R2, R3 ;  /* 0x0000000302027220 */ /* 0x000fc80000400000 */
[----:B--2---:R-:W-:Y:S01]  /*02e0*/  FFMA R12, R2, R12, R13 ;  /* 0x0000000c020c7223 */ /* 0x004fe2000000000d */
[----:B-1----:R-:W-:-:S04]  /*02f0*/  IMAD.WIDE R2, R0, 0x4, R4 ;  /* 0x0000000400027825 */ /* 0x002fc800078e0204 */
[----:B------:R-:W-:-:S04]  /*0300*/  FSETP.GEU.AND P1, PT, R12, RZ, PT ;  /* 0x000000ff0c00720b */ /* 0x000fc80003f2e000 */
[----:B------:R-:W-:Y:S01]  /*0310*/  FSEL R5, R12, RZ, P1 ;  /* 0x000000ff0c057208 */ /* 0x000fe20000800000 */
[----:B------:R-:W-:Y:S08]  /*0320*/  @P0 EXIT ;  /* 0x000000000000094d */ /* 0x000ff00003800000 */
[----:B------:R-:W-:Y:S01]  /*0330*/  STG.E desc[UR4][R2.64], R5 ;  /* 0x0000000502007986 */ /* 0x000fe2000c101904 */
[----:B------:R-:W-:Y:S05]  /*0340*/  EXIT ;  /* 0x000000000000794d */ /* 0x000fea0003800000 */
.L_x_0:
[----:B------:R-:W-:-:S00]  /*0350*/  BRA `(.L_x_0) ;  /* 0xfffffffc00fc7947 */ /* 0x000fc0000383ffff */
[----:B------:R-:W-:-:S00]  /*0360*/  NOP ;  /* 0x0000000000007918 */ /* 0x000fc00000000000 */
        /* <DEDUP_REMOVED lines=9> */
.L_x_1:


//--------------------- .nv.global.init           --------------------------
	.section	.nv.global.init,"aw",@progbits
.nv.global.init:
	.type		_$_str,@object
	.size		_$_str,(_$_str_$_2 - _$_str)
_$_str:
        /*0000*/ 	.byte	0x5f, 0x5f, 0x43, 0x55, 0x44, 0x41, 0x5f, 0x46, 0x54, 0x5a, 0x00
	.type		_$_str_$_2,@object
	.size		_$_str_$_2,(.L_1 - _$_str_$_2)
_$_str_$_2:
        /*000b*/ 	.byte	0x5f, 0x5f, 0x43, 0x55, 0x44, 0x41, 0x5f, 0x50, 0x52, 0x45, 0x43, 0x5f, 0x53, 0x51, 0x52, 0x54
        /*001b*/ 	.byte	0x00
.L_1:


//--------------------- .nv.constant0.triton_poi_fused__native_batch_norm_legit_no_training_relu_0 --------------------------
	.section	.nv.constant0.triton_poi_fused__native_batch_norm_legit_no_training_relu_0,"a",@progbits
	.sectionflags	@""
	.align	4
.nv.constant0.triton_poi_fused__native_batch_norm_legit_no_training_relu_0:
	.zero		580
